	.headerflags	@"EF_CUDA_TEXMODE_UNIFIED EF_CUDA_64BIT_ADDRESS EF_CUDA_ACCELERATORS EF_CUDA_SM90 EF_CUDA_VIRTUAL_SM(EF_CUDA_SM90)"
	.elftype	@"ET_EXEC"


//--------------------- .nv.info                  --------------------------
	.section	.nv.info,"",@"SHT_CUDA_INFO"
	.align	4


	//----- nvinfo : EIATTR_REGCOUNT
	.align		4
        /*0000*/ 	.byte	0x04, 0x2f
        /*0002*/ 	.short	(.L_1 - .L_0)
	.align		4
.L_0:
        /*0004*/ 	.word	index@(triton_poi_fused_addmm_4)
        /*0008*/ 	.word	0x0000000c


	//----- nvinfo : EIATTR_MIN_STACK_SIZE
	.align		4
.L_1:
        /*000c*/ 	.byte	0x04, 0x12
        /*000e*/ 	.short	(.L_3 - .L_2)
	.align		4
.L_2:
        /*0010*/ 	.word	index@(triton_poi_fused_addmm_4)
        /*0014*/ 	.word	0x00000000


	//----- nvinfo : EIATTR_FRAME_SIZE
	.align		4
.L_3:
        /*0018*/ 	.byte	0x04, 0x11
        /*001a*/ 	.short	(.L_5 - .L_4)
	.align		4
.L_4:
        /*001c*/ 	.word	index@(triton_poi_fused_addmm_4)
        /*0020*/ 	.word	0x00000000


	//----- nvinfo : EIATTR_MIN_STACK_SIZE
	.align		4
.L_5:
        /*0024*/ 	.byte	0x04, 0x12
        /*0026*/ 	.short	(.L_7 - .L_6)
	.align		4
.L_6:
        /*0028*/ 	.word	index@(triton_poi_fused_addmm_4)
        /*002c*/ 	.word	0x00000000
.L_7:


//--------------------- .nv.info.triton_poi_fused_addmm_4 --------------------------
	.section	.nv.info.triton_poi_fused_addmm_4,"",@"SHT_CUDA_INFO"
	.sectionflags	@""
	.align	4


	//----- nvinfo : EIATTR_CUDA_API_VERSION
	.align		4
        /*0000*/ 	.byte	0x04, 0x37
        /*0002*/ 	.short	(.L_9 - .L_8)
.L_8:
        /*0004*/ 	.word	0x0000007c


	//----- nvinfo : EIATTR_KPARAM_INFO
	.align		4
.L_9:
        /*0008*/ 	.byte	0x04, 0x17
        /*000a*/ 	.short	(.L_11 - .L_10)
.L_10:
        /*000c*/ 	.word	0x00000000
        /*0010*/ 	.short	0x0002
        /*0012*/ 	.short	0x0010
        /*0014*/ 	.byte	0x00, 0xf0, 0x11, 0x00


	//----- nvinfo : EIATTR_KPARAM_INFO
	.align		4
.L_11:
        /*0018*/ 	.byte	0x04, 0x17
        /*001a*/ 	.short	(.L_13 - .L_12)
.L_12:
        /*001c*/ 	.word	0x00000000
        /*0020*/ 	.short	0x0001
        /*0022*/ 	.short	0x0008
        /*0024*/ 	.byte	0x00, 0xf4, 0x21, 0x00


	//----- nvinfo : EIATTR_KPARAM_INFO
	.align		4
.L_13:
        /*0028*/ 	.byte	0x04, 0x17
        /*002a*/ 	.short	(.L_15 - .L_14)
.L_14:
        /*002c*/ 	.word	0x00000000
        /*0030*/ 	.short	0x0000
        /*0032*/ 	.short	0x0000
        /*0034*/ 	.byte	0x00, 0xf4, 0x21, 0x00


	//----- nvinfo : EIATTR_SPARSE_MMA_MASK
	.align		4
.L_15:
        /*0038*/ 	.byte	0x03, 0x50
        /*003a*/ 	.short	0x0000


	//----- nvinfo : EIATTR_MAXREG_COUNT
	.align		4
        /*003c*/ 	.byte	0x03, 0x1b
        /*003e*/ 	.short	0x00ff


	//----- nvinfo : EIATTR_EXIT_INSTR_OFFSETS
	.align		4
        /*0040*/ 	.byte	0x04, 0x1c
        /*0042*/ 	.short	(.L_17 - .L_16)


	//   ....[0]....
.L_16:
        /*0044*/ 	.word	0x00000100


	//   ....[1]....
        /*0048*/ 	.word	0x00000120


	//----- nvinfo : EIATTR_REQNTID
	.align		4
.L_17:
        /*004c*/ 	.byte	0x04, 0x10
        /*004e*/ 	.short	(.L_19 - .L_18)
.L_18:
        /*0050*/ 	.word	0x00000020
        /*0054*/ 	.word	0x00000001
        /*0058*/ 	.word	0x00000001


	//----- nvinfo : EIATTR_CBANK_PARAM_SIZE
	.align		4
.L_19:
        /*005c*/ 	.byte	0x03, 0x19
        /*005e*/ 	.short	0x0014


	//----- nvinfo : EIATTR_PARAM_CBANK
	.align		4
        /*0060*/ 	.byte	0x04, 0x0a
        /*0062*/ 	.short	(.L_21 - .L_20)
	.align		4
.L_20:
        /*0064*/ 	.word	index@(.nv.constant0.triton_poi_fused_addmm_4)
        /*0068*/ 	.short	0x0210
        /*006a*/ 	.short	0x0014


	//----- nvinfo : EIATTR_SW_WAR
	.align		4
.L_21:
        /*006c*/ 	.byte	0x04, 0x36
        /*006e*/ 	.short	(.L_23 - .L_22)
.L_22:
        /*0070*/ 	.word	0x00000008
.L_23:


//--------------------- .nv.callgraph             --------------------------
	.section	.nv.callgraph,"",@"SHT_CUDA_CALLGRAPH"
	.align	4
	.sectionentsize	8
	.align		4
        /*0000*/ 	.word	0x00000000
	.align		4
        /*0004*/ 	.word	0xffffffff
	.align		4
        /*0008*/ 	.word	0x00000000
	.align		4
        /*000c*/ 	.word	0xfffffffe
	.align		4
        /*0010*/ 	.word	0x00000000
	.align		4
        /*0014*/ 	.word	0xfffffffd
	.align		4
        /*0018*/ 	.word	0x00000000
	.align		4
        /*001c*/ 	.word	0xfffffffc


//--------------------- .text.triton_poi_fused_addmm_4 --------------------------
	.section	.text.triton_poi_fused_addmm_4,"ax",@progbits
	.align	128
        .global         triton_poi_fused_addmm_4
        .type           triton_poi_fused_addmm_4,@function
        .size           triton_poi_fused_addmm_4,(.L_x_1 - triton_poi_fused_addmm_4)
        .other          triton_poi_fused_addmm_4,@"STO_CUDA_ENTRY STV_DEFAULT"
triton_poi_fused_addmm_4:
.text.triton_poi_fused_addmm_4:
[----:B------:R-:W0:Y:S02]  /*0000*/  LDC R1, c[0x0][0x28] ;  /* 0x00000a00ff017b82 */ /* 0x000e240000000800 */
[----:B------:R-:W1:Y:S01]  /*0010*/  S2R R6, SR_TID.X ;  /* 0x0000000000067919 */ /* 0x000e620000002100 */
[----:B------:R-:W2:Y:S01]  /*0020*/  LDC.64 R2, c[0x0][0x210] ;  /* 0x00008400ff027b82 */ /* 0x000ea20000000a00 */
[----:B------:R-:W-:Y:S01]  /*0030*/  IMAD.MOV.U32 R9, RZ, RZ, RZ ;  /* 0x000000ffff097224 */ /* 0x000fe200078e00ff */
[----:B------:R-:W-:Y:S01]  /*0040*/  ULDC.64 UR4, c[0x0][0x208] ;  /* 0x0000820000047ab9 */ /* 0x000fe20000000a00 */
[----:B------:R-:W3:Y:S01]  /*0050*/  S2R R7, SR_CTAID.X ;  /* 0x0000000000077919 */ /* 0x000ee20000002500 */
[----:B-1----:R-:W-:-:S05]  /*0060*/  LOP3.LUT R0, R6, 0xf, RZ, 0xc0, !PT ;  /* 0x0000000f06007812 */ /* 0x002fca00078ec0ff */
[----:B---3--:R-:W-:-:S05]  /*0070*/  IMAD R7, R7, 0x10, R0 ;  /* 0x0000001007077824 */ /* 0x008fca00078e0200 */
[C---:B------:R-:W-:Y:S02]  /*0080*/  ISETP.GE.AND P0, PT, R7.reuse, 0x10, PT ;  /* 0x000000100700780c */ /* 0x040fe40003f06270 */
[----:B------:R-:W-:-:S05]  /*0090*/  SHF.L.U32 R5, R7, 0x4, RZ ;  /* 0x0000000407057819 */ /* 0x000fca00000006ff */
[----:B--2---:R-:W-:Y:S02]  /*00a0*/  IMAD.WIDE R2, R5, 0x4, R2 ;  /* 0x0000000405027825 */ /* 0x004fe400078e0202 */
[----:B------:R-:W1:Y:S04]  /*00b0*/  LDC.64 R4, c[0x0][0x218] ;  /* 0x00008600ff047b82 */ /* 0x000e680000000a00 */
[----:B------:R2:W5:Y:S01]  /*00c0*/  @!P0 LDG.E.EL R9, desc[UR4][R2.64+0x10] ;  /* 0x0000100402098981 */ /* 0x000562000c2e1900 */
[----:B------:R-:W-:-:S04]  /*00d0*/  LOP3.LUT P0, RZ, R6, 0x10, RZ, 0xc0, !PT ;  /* 0x0000001006ff7812 */ /* 0x000fc8000780c0ff */
[C---:B------:R-:W-:Y:S01]  /*00e0*/  ISETP.LT.AND P0, PT, R7.reuse, 0x10, !P0 ;  /* 0x000000100700780c */ /* 0x040fe20004701270 */
[----:B-1----:R-:W-:-:S12]  /*00f0*/  IMAD.WIDE R4, R7, 0x4, R4 ;  /* 0x0000000407047825 */ /* 0x002fd800078e0204 */
[----:B--2---:R-:W-:Y:S05]  /*0100*/  @!P0 EXIT ;  /* 0x000000000000894d */ /* 0x004fea0003800000 */
[----:B-----5:R-:W-:Y:S01]  /*0110*/  STG.E desc[UR4][R4.64], R9 ;  /* 0x0000000904007986 */ /* 0x020fe2000c101904 */
[----:B------:R-:W-:Y:S05]  /*0120*/  EXIT ;  /* 0x000000000000794d */ /* 0x000fea0003800000 */
.L_x_0:
[----:B------:R-:W-:-:S00]  /*0130*/  BRA `(.L_x_0) ;  /* 0xfffffffc00fc7947 */ /* 0x000fc0000383ffff */
[----:B------:R-:W-:-:S00]  /*0140*/  NOP ;  /* 0x0000000000007918 */ /* 0x000fc00000000000 */
        /* <DEDUP_REMOVED lines=11> */
.L_x_1:


//--------------------- .nv.constant0.triton_poi_fused_addmm_4 --------------------------
	.section	.nv.constant0.triton_poi_fused_addmm_4,"a",@progbits
	.sectionflags	@""
	.align	4
.nv.constant0.triton_poi_fused_addmm_4:
	.zero		548
